//
// Generated by NVIDIA NVVM Compiler
//
// Compiler Build ID: CL-36424714
// Cuda compilation tools, release 13.0, V13.0.88
// Based on NVVM 20.0.0
//

.version 9.0
.target sm_100
.address_size 64

	// .globl	_Z14hgemm_baselinePK6__halfS1_Pfiii

.visible .entry _Z14hgemm_baselinePK6__halfS1_Pfiii(
	.param .u64 .ptr .align 1 _Z14hgemm_baselinePK6__halfS1_Pfiii_param_0,
	.param .u64 .ptr .align 1 _Z14hgemm_baselinePK6__halfS1_Pfiii_param_1,
	.param .u64 .ptr .align 1 _Z14hgemm_baselinePK6__halfS1_Pfiii_param_2,
	.param .u32 _Z14hgemm_baselinePK6__halfS1_Pfiii_param_3,
	.param .u32 _Z14hgemm_baselinePK6__halfS1_Pfiii_param_4,
	.param .u32 _Z14hgemm_baselinePK6__halfS1_Pfiii_param_5
)
{
	.reg .pred 	%p<13>;
	.reg .b16 	%rs<31>;
	.reg .b32 	%r<41>;
	.reg .b32 	%f<68>;
	.reg .b64 	%rd<53>;

	ld.param.u64 	%rd7, [_Z14hgemm_baselinePK6__halfS1_Pfiii_param_0];
	ld.param.u64 	%rd8, [_Z14hgemm_baselinePK6__halfS1_Pfiii_param_1];
	ld.param.u64 	%rd6, [_Z14hgemm_baselinePK6__halfS1_Pfiii_param_2];
	ld.param.u32 	%r20, [_Z14hgemm_baselinePK6__halfS1_Pfiii_param_3];
	ld.param.u32 	%r18, [_Z14hgemm_baselinePK6__halfS1_Pfiii_param_4];
	ld.param.u32 	%r19, [_Z14hgemm_baselinePK6__halfS1_Pfiii_param_5];
	cvta.to.global.u64 	%rd1, %rd8;
	cvta.to.global.u64 	%rd2, %rd7;
	mov.u32 	%r21, %ctaid.y;
	mov.u32 	%r22, %ntid.y;
	mov.u32 	%r23, %tid.y;
	mad.lo.s32 	%r1, %r21, %r22, %r23;
	mov.u32 	%r24, %ctaid.x;
	mov.u32 	%r25, %ntid.x;
	mov.u32 	%r26, %tid.x;
	mad.lo.s32 	%r2, %r24, %r25, %r26;
	setp.ge.s32 	%p1, %r1, %r20;
	setp.ge.s32 	%p2, %r2, %r18;
	or.pred  	%p3, %p1, %p2;
	@%p3 bra 	$L__BB0_14;
	setp.lt.s32 	%p4, %r19, 1;
	mov.f32 	%f67, 0f00000000;
	@%p4 bra 	$L__BB0_13;
	mul.lo.s32 	%r3, %r19, %r1;
	and.b32  	%r4, %r19, 7;
	setp.lt.u32 	%p5, %r19, 8;
	mov.f32 	%f67, 0f00000000;
	mov.b32 	%r39, 0;
	@%p5 bra 	$L__BB0_5;
	and.b32  	%r39, %r19, 2147483640;
	neg.s32 	%r37, %r39;
	shl.b32 	%r7, %r18, 3;
	mul.wide.u32 	%rd9, %r3, 2;
	add.s64 	%rd10, %rd9, %rd2;
	add.s64 	%rd52, %rd10, 8;
	mov.f32 	%f67, 0f00000000;
	mul.wide.s32 	%rd13, %r18, 2;
	mov.u32 	%r36, %r2;
$L__BB0_4:
	.pragma "nounroll";
	ld.global.u16 	%rs1, [%rd52+-8];
	mul.wide.s32 	%rd11, %r36, 2;
	add.s64 	%rd12, %rd1, %rd11;
	ld.global.u16 	%rs2, [%rd12];
	// begin inline asm
	{  cvt.f32.f16 %f17, %rs1;}

	// end inline asm
	// begin inline asm
	{  cvt.f32.f16 %f18, %rs2;}

	// end inline asm
	fma.rn.f32 	%f33, %f17, %f18, %f67;
	ld.global.u16 	%rs3, [%rd52+-6];
	add.s64 	%rd14, %rd12, %rd13;
	ld.global.u16 	%rs4, [%rd14];
	// begin inline asm
	{  cvt.f32.f16 %f19, %rs3;}

	// end inline asm
	// begin inline asm
	{  cvt.f32.f16 %f20, %rs4;}

	// end inline asm
	fma.rn.f32 	%f34, %f19, %f20, %f33;
	ld.global.u16 	%rs5, [%rd52+-4];
	add.s64 	%rd15, %rd14, %rd13;
	ld.global.u16 	%rs6, [%rd15];
	// begin inline asm
	{  cvt.f32.f16 %f21, %rs5;}

	// end inline asm
	// begin inline asm
	{  cvt.f32.f16 %f22, %rs6;}

	// end inline asm
	fma.rn.f32 	%f35, %f21, %f22, %f34;
	ld.global.u16 	%rs7, [%rd52+-2];
	add.s64 	%rd16, %rd15, %rd13;
	ld.global.u16 	%rs8, [%rd16];
	// begin inline asm
	{  cvt.f32.f16 %f23, %rs7;}

	// end inline asm
	// begin inline asm
	{  cvt.f32.f16 %f24, %rs8;}

	// end inline asm
	fma.rn.f32 	%f36, %f23, %f24, %f35;
	ld.global.u16 	%rs9, [%rd52];
	add.s64 	%rd17, %rd16, %rd13;
	ld.global.u16 	%rs10, [%rd17];
	// begin inline asm
	{  cvt.f32.f16 %f25, %rs9;}

	// end inline asm
	// begin inline asm
	{  cvt.f32.f16 %f26, %rs10;}

	// end inline asm
	fma.rn.f32 	%f37, %f25, %f26, %f36;
	ld.global.u16 	%rs11, [%rd52+2];
	add.s64 	%rd18, %rd17, %rd13;
	ld.global.u16 	%rs12, [%rd18];
	// begin inline asm
	{  cvt.f32.f16 %f27, %rs11;}

	// end inline asm
	// begin inline asm
	{  cvt.f32.f16 %f28, %rs12;}

	// end inline asm
	fma.rn.f32 	%f38, %f27, %f28, %f37;
	ld.global.u16 	%rs13, [%rd52+4];
	add.s64 	%rd19, %rd18, %rd13;
	ld.global.u16 	%rs14, [%rd19];
	// begin inline asm
	{  cvt.f32.f16 %f29, %rs13;}

	// end inline asm
	// begin inline asm
	{  cvt.f32.f16 %f30, %rs14;}

	// end inline asm
	fma.rn.f32 	%f39, %f29, %f30, %f38;
	ld.global.u16 	%rs15, [%rd52+6];
	add.s64 	%rd20, %rd19, %rd13;
	ld.global.u16 	%rs16, [%rd20];
	// begin inline asm
	{  cvt.f32.f16 %f31, %rs15;}

	// end inline asm
	// begin inline asm
	{  cvt.f32.f16 %f32, %rs16;}

	// end inline asm
	fma.rn.f32 	%f67, %f31, %f32, %f39;
	add.s32 	%r37, %r37, 8;
	add.s32 	%r36, %r36, %r7;
	add.s64 	%rd52, %rd52, 16;
	setp.ne.s32 	%p6, %r37, 0;
	@%p6 bra 	$L__BB0_4;
$L__BB0_5:
	setp.eq.s32 	%p7, %r4, 0;
	@%p7 bra 	$L__BB0_13;
	and.b32  	%r13, %r19, 3;
	setp.lt.u32 	%p8, %r4, 4;
	@%p8 bra 	$L__BB0_8;
	add.s32 	%r28, %r39, %r3;
	mul.wide.u32 	%rd21, %r28, 2;
	add.s64 	%rd22, %rd2, %rd21;
	ld.global.u16 	%rs17, [%rd22];
	mad.lo.s32 	%r29, %r39, %r18, %r2;
	mul.wide.s32 	%rd23, %r29, 2;
	add.s64 	%rd24, %rd1, %rd23;
	ld.global.u16 	%rs18, [%rd24];
	// begin inline asm
	{  cvt.f32.f16 %f41, %rs17;}

	// end inline asm
	// begin inline asm
	{  cvt.f32.f16 %f42, %rs18;}

	// end inline asm
	fma.rn.f32 	%f49, %f41, %f42, %f67;
	cvt.u64.u32 	%rd25, %r3;
	cvt.u64.u32 	%rd26, %r39;
	add.s64 	%rd27, %rd26, %rd25;
	shl.b64 	%rd28, %rd27, 1;
	add.s64 	%rd29, %rd2, %rd28;
	ld.global.u16 	%rs19, [%rd29+2];
	mul.wide.s32 	%rd30, %r18, 2;
	add.s64 	%rd31, %rd24, %rd30;
	ld.global.u16 	%rs20, [%rd31];
	// begin inline asm
	{  cvt.f32.f16 %f43, %rs19;}

	// end inline asm
	// begin inline asm
	{  cvt.f32.f16 %f44, %rs20;}

	// end inline asm
	fma.rn.f32 	%f50, %f43, %f44, %f49;
	ld.global.u16 	%rs21, [%rd29+4];
	add.s64 	%rd32, %rd31, %rd30;
	ld.global.u16 	%rs22, [%rd32];
	// begin inline asm
	{  cvt.f32.f16 %f45, %rs21;}

	// end inline asm
	// begin inline asm
	{  cvt.f32.f16 %f46, %rs22;}

	// end inline asm
	fma.rn.f32 	%f51, %f45, %f46, %f50;
	ld.global.u16 	%rs23, [%rd29+6];
	add.s64 	%rd33, %rd32, %rd30;
	ld.global.u16 	%rs24, [%rd33];
	// begin inline asm
	{  cvt.f32.f16 %f47, %rs23;}

	// end inline asm
	// begin inline asm
	{  cvt.f32.f16 %f48, %rs24;}

	// end inline asm
	fma.rn.f32 	%f67, %f47, %f48, %f51;
	add.s32 	%r39, %r39, 4;
$L__BB0_8:
	setp.eq.s32 	%p9, %r13, 0;
	@%p9 bra 	$L__BB0_13;
	setp.eq.s32 	%p10, %r13, 1;
	@%p10 bra 	$L__BB0_11;
	add.s32 	%r30, %r39, %r3;
	mul.wide.u32 	%rd34, %r30, 2;
	add.s64 	%rd35, %rd2, %rd34;
	ld.global.u16 	%rs25, [%rd35];
	mad.lo.s32 	%r31, %r39, %r18, %r2;
	mul.wide.s32 	%rd36, %r31, 2;
	add.s64 	%rd37, %rd1, %rd36;
	ld.global.u16 	%rs26, [%rd37];
	// begin inline asm
	{  cvt.f32.f16 %f53, %rs25;}

	// end inline asm
	// begin inline asm
	{  cvt.f32.f16 %f54, %rs26;}

	// end inline asm
	fma.rn.f32 	%f57, %f53, %f54, %f67;
	cvt.u64.u32 	%rd38, %r3;
	cvt.u64.u32 	%rd39, %r39;
	add.s64 	%rd40, %rd39, %rd38;
	shl.b64 	%rd41, %rd40, 1;
	add.s64 	%rd42, %rd2, %rd41;
	ld.global.u16 	%rs27, [%rd42+2];
	mul.wide.s32 	%rd43, %r18, 2;
	add.s64 	%rd44, %rd37, %rd43;
	ld.global.u16 	%rs28, [%rd44];
	// begin inline asm
	{  cvt.f32.f16 %f55, %rs27;}

	// end inline asm
	// begin inline asm
	{  cvt.f32.f16 %f56, %rs28;}

	// end inline asm
	fma.rn.f32 	%f67, %f55, %f56, %f57;
	add.s32 	%r39, %r39, 2;
$L__BB0_11:
	and.b32  	%r32, %r19, 1;
	setp.eq.b32 	%p11, %r32, 1;
	not.pred 	%p12, %p11;
	@%p12 bra 	$L__BB0_13;
	add.s32 	%r33, %r39, %r3;
	mul.wide.u32 	%rd45, %r33, 2;
	add.s64 	%rd46, %rd2, %rd45;
	ld.global.u16 	%rs29, [%rd46];
	mad.lo.s32 	%r34, %r39, %r18, %r2;
	mul.wide.s32 	%rd47, %r34, 2;
	add.s64 	%rd48, %rd1, %rd47;
	ld.global.u16 	%rs30, [%rd48];
	// begin inline asm
	{  cvt.f32.f16 %f58, %rs29;}

	// end inline asm
	// begin inline asm
	{  cvt.f32.f16 %f59, %rs30;}

	// end inline asm
	fma.rn.f32 	%f67, %f58, %f59, %f67;
$L__BB0_13:
	mad.lo.s32 	%r35, %r18, %r1, %r2;
	cvta.to.global.u64 	%rd49, %rd6;
	mul.wide.s32 	%rd50, %r35, 4;
	add.s64 	%rd51, %rd49, %rd50;
	st.global.f32 	[%rd51], %f67;
$L__BB0_14:
	ret;

}


// ===== COMPILED SASS (sm_100) =====

	.target	sm_100

	.elftype	@"ET_EXEC"


//--------------------- .note.nv.tkinfo           --------------------------
	.section	.note.nv.tkinfo,"",@"SHT_NOTE"
	.sectionflags	@"SHF_NOTE_NV_TKINFO"
	.tkinfo
        /*0018*/ 	.word	0x00000002
        /*0030*/ 	.string	""
        /*0030*/ 	.string	"ptxas"
        /*0030*/ 	.string	"Cuda compilation tools, release 13.0, V13.0.88"
        /*0030*/ 	.string	"Build cuda_13.0.r13.0/compiler.36424714_0"
        /*0030*/ 	.string	"-arch sm_100 -m 64 "



//--------------------- .note.nv.cuinfo           --------------------------
	.section	.note.nv.cuinfo,"",@"SHT_NOTE"
	.sectionflags	@"SHF_NOTE_NV_CUINFO"
        /*0018*/ 	.short	0x0002
        /*001a*/ 	.short	0x0064
        /*001c*/ 	.short	0x0082
	.zero		2


//--------------------- .nv.info                  --------------------------
	.section	.nv.info,"",@"SHT_CUDA_INFO"
	.align	4


	//----- nvinfo : EIATTR_REGCOUNT
	.align		4
        /*0000*/ 	.byte	0x04, 0x2f
        /*0002*/ 	.short	(.L_1 - .L_0)
	.align		4
.L_0:
        /*0004*/ 	.word	index@(_Z14hgemm_baselinePK6__halfS1_Pfiii)
        /*0008*/ 	.word	0x0000001f


	//----- nvinfo : EIATTR_FRAME_SIZE
	.align		4
.L_1:
        /*000c*/ 	.byte	0x04, 0x11
        /*000e*/ 	.short	(.L_3 - .L_2)
	.align		4
.L_2:
        /*0010*/ 	.word	index@(_Z14hgemm_baselinePK6__halfS1_Pfiii)
        /*0014*/ 	.word	0x00000000


	//----- nvinfo : EIATTR_MIN_STACK_SIZE
	.align		4
.L_3:
        /*0018*/ 	.byte	0x04, 0x12
        /*001a*/ 	.short	(.L_5 - .L_4)
	.align		4
.L_4:
        /*001c*/ 	.word	index@(_Z14hgemm_baselinePK6__halfS1_Pfiii)
        /*0020*/ 	.word	0x00000000
.L_5:


//--------------------- .nv.compat                --------------------------
	.section	.nv.compat,"",@"SHT_CUDA_COMPAT_INFO"
	.align	4
        /*0000*/ 	.byte	0x02, 0x09, 0x00, 0x00, 0x02, 0x02, 0x01, 0x00, 0x02, 0x05, 0x05, 0x00, 0x03, 0x07, 0x01, 0x01
        /*0010*/ 	.byte	0x02, 0x03, 0x00, 0x00, 0x02, 0x06, 0x01, 0x00, 0x04, 0x0b, 0x08, 0x00, 0x09, 0x00, 0x00, 0x00
        /*0020*/ 	.byte	0x00, 0x00, 0x00, 0x00


//--------------------- .nv.info._Z14hgemm_baselinePK6__halfS1_Pfiii --------------------------
	.section	.nv.info._Z14hgemm_baselinePK6__halfS1_Pfiii,"",@"SHT_CUDA_INFO"
	.sectionflags	@""
	.align	4


	//----- nvinfo : EIATTR_CUDA_API_VERSION
	.align		4
        /*0000*/ 	.byte	0x04, 0x37
        /*0002*/ 	.short	(.L_7 - .L_6)
.L_6:
        /*0004*/ 	.word	0x00000082


	//----- nvinfo : EIATTR_KPARAM_INFO
	.align		4
.L_7:
        /*0008*/ 	.byte	0x04, 0x17
        /*000a*/ 	.short	(.L_9 - .L_8)
.L_8:
        /*000c*/ 	.word	0x00000000
        /*0010*/ 	.short	0x0005
        /*0012*/ 	.short	0x0020
        /*0014*/ 	.byte	0x00, 0xf0, 0x11, 0x00


	//----- nvinfo : EIATTR_KPARAM_INFO
	.align		4
.L_9:
        /*0018*/ 	.byte	0x04, 0x17
        /*001a*/ 	.short	(.L_11 - .L_10)
.L_10:
        /*001c*/ 	.word	0x00000000
        /*0020*/ 	.short	0x0004
        /*0022*/ 	.short	0x001c
        /*0024*/ 	.byte	0x00, 0xf0, 0x11, 0x00


	//----- nvinfo : EIATTR_KPARAM_INFO
	.align		4
.L_11:
        /*0028*/ 	.byte	0x04, 0x17
        /*002a*/ 	.short	(.L_13 - .L_12)
.L_12:
        /*002c*/ 	.word	0x00000000
        /*0030*/ 	.short	0x0003
        /*0032*/ 	.short	0x0018
        /*0034*/ 	.byte	0x00, 0xf0, 0x11, 0x00


	//----- nvinfo : EIATTR_KPARAM_INFO
	.align		4
.L_13:
        /*0038*/ 	.byte	0x04, 0x17
        /*003a*/ 	.short	(.L_15 - .L_14)
.L_14:
        /*003c*/ 	.word	0x00000000
        /*0040*/ 	.short	0x0002
        /*0042*/ 	.short	0x0010
        /*0044*/ 	.byte	0x00, 0xf5, 0x21, 0x00


	//----- nvinfo : EIATTR_KPARAM_INFO
	.align		4
.L_15:
        /*0048*/ 	.byte	0x04, 0x17
        /*004a*/ 	.short	(.L_17 - .L_16)
.L_16:
        /*004c*/ 	.word	0x00000000
        /*0050*/ 	.short	0x0001
        /*0052*/ 	.short	0x0008
        /*0054*/ 	.byte	0x00, 0xf5, 0x21, 0x00


	//----- nvinfo : EIATTR_KPARAM_INFO
	.align		4
.L_17:
        /*0058*/ 	.byte	0x04, 0x17
        /*005a*/ 	.short	(.L_19 - .L_18)
.L_18:
        /*005c*/ 	.word	0x00000000
        /*0060*/ 	.short	0x0000
        /*0062*/ 	.short	0x0000
        /*0064*/ 	.byte	0x00, 0xf5, 0x21, 0x00


	//----- nvinfo : EIATTR_SPARSE_MMA_MASK
	.align		4
.L_19:
        /*0068*/ 	.byte	0x03, 0x50
        /*006a*/ 	.short	0x0000


	//----- nvinfo : EIATTR_MAXREG_COUNT
	.align		4
        /*006c*/ 	.byte	0x03, 0x1b
        /*006e*/ 	.short	0x00ff


	//----- nvinfo : EIATTR_MERCURY_ISA_VERSION
	.align		4
        /*0070*/ 	.byte	0x03, 0x5f
        /*0072*/ 	.short	0x0101


	//----- nvinfo : EIATTR_VRC_CTA_INIT_COUNT
	.align		4
        /*0074*/ 	.byte	0x02, 0x4a
	.zero		1
	.zero		1


	//----- nvinfo : EIATTR_EXIT_INSTR_OFFSETS
	.align		4
        /*0078*/ 	.byte	0x04, 0x1c
        /*007a*/ 	.short	(.L_21 - .L_20)


	//   ....[0]....
.L_20:
        /*007c*/ 	.word	0x000000c0


	//   ....[1]....
        /*0080*/ 	.word	0x00000ac0


	//----- nvinfo : EIATTR_CBANK_PARAM_SIZE
	.align		4
.L_21:
        /*0084*/ 	.byte	0x03, 0x19
        /*0086*/ 	.short	0x0024


	//----- nvinfo : EIATTR_PARAM_CBANK
	.align		4
        /*0088*/ 	.byte	0x04, 0x0a
        /*008a*/ 	.short	(.L_23 - .L_22)
	.align		4
.L_22:
        /*008c*/ 	.word	index@(.nv.constant0._Z14hgemm_baselinePK6__halfS1_Pfiii)
        /*0090*/ 	.short	0x0380
        /*0092*/ 	.short	0x0024


	//----- nvinfo : EIATTR_SW_WAR
	.align		4
.L_23:
        /*0094*/ 	.byte	0x04, 0x36
        /*0096*/ 	.short	(.L_25 - .L_24)
.L_24:
        /*0098*/ 	.word	0x00000008
.L_25:


//--------------------- .nv.callgraph             --------------------------
	.section	.nv.callgraph,"",@"SHT_CUDA_CALLGRAPH"
	.align	4
	.sectionentsize	8
	.align		4
        /*0000*/ 	.word	0x00000000
	.align		4
        /*0004*/ 	.word	0xffffffff
	.align		4
        /*0008*/ 	.word	0x00000000
	.align		4
        /*000c*/ 	.word	0xfffffffe
	.align		4
        /*0010*/ 	.word	0x00000000
	.align		4
        /*0014*/ 	.word	0xfffffffd
	.align		4
        /*0018*/ 	.word	0x00000000
	.align		4
        /*001c*/ 	.word	0xfffffffc


//--------------------- .text._Z14hgemm_baselinePK6__halfS1_Pfiii --------------------------
	.section	.text._Z14hgemm_baselinePK6__halfS1_Pfiii,"ax",@progbits
	.align	128
        .global         _Z14hgemm_baselinePK6__halfS1_Pfiii
        .type           _Z14hgemm_baselinePK6__halfS1_Pfiii,@function
        .size           _Z14hgemm_baselinePK6__halfS1_Pfiii,(.L_x_6 - _Z14hgemm_baselinePK6__halfS1_Pfiii)
        .other          _Z14hgemm_baselinePK6__halfS1_Pfiii,@"STO_CUDA_ENTRY STV_DEFAULT"
_Z14hgemm_baselinePK6__halfS1_Pfiii:
.text._Z14hgemm_baselinePK6__halfS1_Pfiii:
[----:B------:R-:W-:Y:S01]  /*0000*/  LDC R1, c[0x0][0x37c] ;  /* 0x0000df00ff017b82 */ /* 0x000fe20000000800 */
[----:B------:R-:W0:Y:S07]  /*0010*/  S2R R5, SR_TID.X ;  /* 0x0000000000057919 */ /* 0x000e2e0000002100 */
[----:B------:R-:W1:Y:S01]  /*0020*/  LDC R19, c[0x0][0x364] ;  /* 0x0000d900ff137b82 */ /* 0x000e620000000800 */
[----:B------:R-:W1:Y:S07]  /*0030*/  S2R R4, SR_TID.Y ;  /* 0x0000000000047919 */ /* 0x000e6e0000002200 */
[----:B------:R-:W0:Y:S08]  /*0040*/  S2UR UR5, SR_CTAID.X ;  /* 0x00000000000579c3 */ /* 0x000e300000002500 */
[----:B------:R-:W0:Y:S08]  /*0050*/  LDC R0, c[0x0][0x360] ;  /* 0x0000d800ff007b82 */ /* 0x000e300000000800 */
[----:B------:R-:W1:Y:S08]  /*0060*/  S2UR UR4, SR_CTAID.Y ;  /* 0x00000000000479c3 */ /* 0x000e700000002600 */
[----:B------:R-:W2:Y:S01]  /*0070*/  LDC.64 R2, c[0x0][0x398] ;  /* 0x0000e600ff027b82 */ /* 0x000ea20000000a00 */
[----:B0-----:R-:W-:-:S02]  /*0080*/  IMAD R0, R0, UR5, R5 ;  /* 0x0000000500007c24 */ /* 0x001fc4000f8e0205 */
[----:B-1----:R-:W-:-:S03]  /*0090*/  IMAD R19, R19, UR4, R4 ;  /* 0x0000000413137c24 */ /* 0x002fc6000f8e0204 */
[----:B--2---:R-:W-:-:S04]  /*00a0*/  ISETP.GE.AND P0, PT, R0, R3, PT ;  /* 0x000000030000720c */ /* 0x004fc80003f06270 */
[----:B------:R-:W-:-:S13]  /*00b0*/  ISETP.GE.OR P0, PT, R19, R2, P0 ;  /* 0x000000021300720c */ /* 0x000fda0000706670 */
[----:B------:R-:W-:Y:S05]  /*00c0*/  @P0 EXIT ;  /* 0x000000000000094d */ /* 0x000fea0003800000 */
[----:B------:R-:W0:Y:S01]  /*00d0*/  LDCU UR5, c[0x0][0x3a0] ;  /* 0x00007400ff0577ac */ /* 0x000e220008000800 */
[----:B------:R-:W-:Y:S01]  /*00e0*/  HFMA2 R23, -RZ, RZ, 0, 0 ;  /* 0x00000000ff177431 */ /* 0x000fe200000001ff */
[----:B------:R-:W1:Y:S01]  /*00f0*/  LDCU.64 UR8, c[0x0][0x358] ;  /* 0x00006b00ff0877ac */ /* 0x000e620008000a00 */
[----:B0-----:R-:W-:-:S09]  /*0100*/  UISETP.GE.AND UP0, UPT, UR5, 0x1, UPT ;  /* 0x000000010500788c */ /* 0x001fd2000bf06270 */
[----:B-1----:R-:W-:Y:S05]  /*0110*/  BRA.U !UP0, `(.L_x_0) ;  /* 0x0000000908587547 */ /* 0x002fea000b800000 */
[----:B------:R-:W-:Y:S02]  /*0120*/  UISETP.GE.U32.AND UP1, UPT, UR5, 0x8, UPT ;  /* 0x000000080500788c */ /* 0x000fe4000bf26070 */
[----:B------:R-:W-:Y:S01]  /*0130*/  IMAD R18, R19, UR5, RZ ;  /* 0x0000000513127c24 */ /* 0x000fe2000f8e02ff */
[----:B------:R-:W-:Y:S01]  /*0140*/  ULOP3.LUT UR6, UR5, 0x7, URZ, 0xc0, !UPT ;  /* 0x0000000705067892 */ /* 0x000fe2000f8ec0ff */
[----:B------:R-:W-:Y:S01]  /*0150*/  MOV R23, RZ ;  /* 0x000000ff00177202 */ /* 0x000fe20000000f00 */
[----:B------:R-:W-:Y:S02]  /*0160*/  UMOV UR4, URZ ;  /* 0x000000ff00047c82 */ /* 0x000fe40008000000 */
[----:B------:R-:W-:Y:S02]  /*0170*/  UISETP.NE.AND UP0, UPT, UR6, URZ, UPT ;  /* 0x000000ff0600728c */ /* 0x000fe4000bf05270 */
[----:B------:R-:W-:Y:S09]  /*0180*/  BRA.U !UP1, `(.L_x_1) ;  /* 0x0000000109fc7547 */ /* 0x000ff2000b800000 */
[----:B------:R-:W0:Y:S01]  /*0190*/  LDC.64 R4, c[0x0][0x380] ;  /* 0x0000e000ff047b82 */ /* 0x000e220000000a00 */
[----:B------:R-:W-:Y:S01]  /*01a0*/  ULOP3.LUT UR4, UR5, 0x7ffffff8, URZ, 0xc0, !UPT ;  /* 0x7ffffff805047892 */ /* 0x000fe2000f8ec0ff */
[----:B------:R-:W-:Y:S02]  /*01b0*/  MOV R23, RZ ;  /* 0x000000ff00177202 */ /* 0x000fe40000000f00 */
[----:B------:R-:W-:Y:S01]  /*01c0*/  MOV R2, R0 ;  /* 0x0000000000027202 */ /* 0x000fe20000000f00 */
[----:B------:R-:W-:Y:S01]  /*01d0*/  UIADD3 UR7, UPT, UPT, -UR4, URZ, URZ ;  /* 0x000000ff04077290 */ /* 0x000fe2000fffe1ff */
[----:B0-----:R-:W-:-:S03]  /*01e0*/  IMAD.WIDE.U32 R4, R18, 0x2, R4 ;  /* 0x0000000212047825 */ /* 0x001fc600078e0004 */
[----:B------:R-:W-:-:S04]  /*01f0*/  IADD3 R4, P0, PT, R4, 0x8, RZ ;  /* 0x0000000804047810 */ /* 0x000fc80007f1e0ff */
[----:B------:R-:W-:-:S09]  /*0200*/  IADD3.X R5, PT, PT, RZ, R5, RZ, P0, !PT ;  /* 0x00000005ff057210 */ /* 0x000fd200007fe4ff */
.L_x_2:
[----:B------:R-:W0:Y:S01]  /*0210*/  LDC.64 R14, c[0x0][0x388] ;  /* 0x0000e200ff0e7b82 */ /* 0x000e220000000a00 */
[----:B------:R-:W2:Y:S04]  /*0220*/  LDG.E.U16 R20, desc[UR8][R4.64+-0x8] ;  /* 0xfffff80804147981 */ /* 0x000ea8000c1e1500 */
[----:B------:R-:W3:Y:S04]  /*0230*/  LDG.E.U16 R21, desc[UR8][R4.64+-0x6] ;  /* 0xfffffa0804157981 */ /* 0x000ee8000c1e1500 */
[----:B------:R-:W4:Y:S04]  /*0240*/  LDG.E.U16 R24, desc[UR8][R4.64+-0x4] ;  /* 0xfffffc0804187981 */ /* 0x000f28000c1e1500 */
[----:B------:R-:W5:Y:S04]  /*0250*/  LDG.E.U16 R27, desc[UR8][R4.64+-0x2] ;  /* 0xfffffe08041b7981 */ /* 0x000f68000c1e1500 */
[----:B------:R-:W5:Y:S04]  /*0260*/  LDG.E.U16 R26, desc[UR8][R4.64] ;  /* 0x00000008041a7981 */ /* 0x000f68000c1e1500 */
[----:B------:R-:W5:Y:S01]  /*0270*/  LDG.E.U16 R28, desc[UR8][R4.64+0x2] ;  /* 0x00000208041c7981 */ /* 0x000f62000c1e1500 */
[----:B0-----:R-:W-:-:S05]  /*0280*/  IMAD.WIDE R14, R2, 0x2, R14 ;  /* 0x00000002020e7825 */ /* 0x001fca00078e020e */
[----:B------:R0:W5:Y:S01]  /*0290*/  LDG.E.U16 R22, desc[UR8][R14.64] ;  /* 0x000000080e167981 */ /* 0x000162000c1e1500 */
[----:B------:R-:W-:-:S05]  /*02a0*/  IMAD.WIDE R16, R3, 0x2, R14 ;  /* 0x0000000203107825 */ /* 0x000fca00078e020e */
[----:B------:R1:W5:Y:S01]  /*02b0*/  LDG.E.U16 R25, desc[UR8][R16.64] ;  /* 0x0000000810197981 */ /* 0x000362000c1e1500 */
[----:B------:R-:W-:-:S04]  /*02c0*/  IMAD.WIDE R10, R3, 0x2, R16 ;  /* 0x00000002030a7825 */ /* 0x000fc800078e0210 */
[C---:B------:R-:W-:Y:S02]  /*02d0*/  IMAD.WIDE R8, R3.reuse, 0x2, R10 ;  /* 0x0000000203087825 */ /* 0x040fe400078e020a */
[----:B------:R-:W5:Y:S02]  /*02e0*/  LDG.E.U16 R10, desc[UR8][R10.64] ;  /* 0x000000080a0a7981 */ /* 0x000f64000c1e1500 */
[C---:B------:R-:W-:Y:S02]  /*02f0*/  IMAD.WIDE R6, R3.reuse, 0x2, R8 ;  /* 0x0000000203067825 */ /* 0x040fe400078e0208 */
[----:B------:R-:W5:Y:S02]  /*0300*/  LDG.E.U16 R8, desc[UR8][R8.64] ;  /* 0x0000000808087981 */ /* 0x000f64000c1e1500 */
[C---:B------:R-:W-:Y:S02]  /*0310*/  IMAD.WIDE R12, R3.reuse, 0x2, R6 ;  /* 0x00000002030c7825 */ /* 0x040fe400078e0206 */
[----:B------:R-:W5:Y:S04]  /*0320*/  LDG.E.U16 R11, desc[UR8][R4.64+0x4] ;  /* 0x00000408040b7981 */ /* 0x000f68000c1e1500 */
[----:B------:R-:W5:Y:S01]  /*0330*/  LDG.E.U16 R6, desc[UR8][R6.64] ;  /* 0x0000000806067981 */ /* 0x000f62000c1e1500 */
[----:B0-----:R-:W-:-:S03]  /*0340*/  IMAD.WIDE R14, R3, 0x2, R12 ;  /* 0x00000002030e7825 */ /* 0x001fc600078e020c */
[----:B------:R-:W5:Y:S01]  /*0350*/  LDG.E.U16 R12, desc[UR8][R12.64] ;  /* 0x000000080c0c7981 */ /* 0x000f62000c1e1500 */
[----:B-1----:R-:W-:-:S03]  /*0360*/  IMAD.WIDE R16, R3, 0x2, R14 ;  /* 0x0000000203107825 */ /* 0x002fc600078e020e */
[----:B------:R0:W5:Y:S04]  /*0370*/  LDG.E.U16 R9, desc[UR8][R4.64+0x6] ;  /* 0x0000060804097981 */ /* 0x000168000c1e1500 */
[----:B------:R-:W5:Y:S04]  /*0380*/  LDG.E.U16 R14, desc[UR8][R14.64] ;  /* 0x000000080e0e7981 */ /* 0x000f68000c1e1500 */
[----:B------:R-:W5:Y:S01]  /*0390*/  LDG.E.U16 R16, desc[UR8][R16.64] ;  /* 0x0000000810107981 */ /* 0x000f62000c1e1500 */
[----:B------:R-:W-:-:S04]  /*03a0*/  UIADD3 UR7, UPT, UPT, UR7, 0x8, URZ ;  /* 0x0000000807077890 */ /* 0x000fc8000fffe0ff */
[----:B------:R-:W-:Y:S01]  /*03b0*/  UISETP.NE.AND UP1, UPT, UR7, URZ, UPT ;  /* 0x000000ff0700728c */ /* 0x000fe2000bf25270 */
[----:B0-----:R-:W-:Y:S02]  /*03c0*/  IADD3 R4, P0, PT, R4, 0x10, RZ ;  /* 0x0000001004047810 */ /* 0x001fe40007f1e0ff */
[----:B------:R-:W-:Y:S02]  /*03d0*/  LEA R2, R3, R2, 0x3 ;  /* 0x0000000203027211 */ /* 0x000fe400078e18ff */
[----:B------:R-:W-:Y:S01]  /*03e0*/  IADD3.X R5, PT, PT, RZ, R5, RZ, P0, !PT ;  /* 0x00000005ff057210 */ /* 0x000fe200007fe4ff */
[----:B--2---:R-:W-:Y:S02]  /*03f0*/  HADD2.F32 R20, -RZ, R20.H0_H0 ;  /* 0x20000014ff147230 */ /* 0x004fe40000004100 */
[----:B---3--:R-:W-:Y:S02]  /*0400*/  HADD2.F32 R21, -RZ, R21.H0_H0 ;  /* 0x20000015ff157230 */ /* 0x008fe40000004100 */
[----:B----4-:R-:W-:-:S02]  /*0410*/  HADD2.F32 R7, -RZ, R24.H0_H0 ;  /* 0x20000018ff077230 */ /* 0x010fc40000004100 */
[----:B-----5:R-:W-:-:S05]  /*0420*/  HADD2.F32 R22, -RZ, R22.H0_H0 ;  /* 0x20000016ff167230 */ /* 0x020fca0000004100 */
[----:B------:R-:W-:Y:S01]  /*0430*/  FFMA R20, R20, R22, R23 ;  /* 0x0000001614147223 */ /* 0x000fe20000000017 */
[----:B------:R-:W-:Y:S02]  /*0440*/  HADD2.F32 R25, -RZ, R25.H0_H0 ;  /* 0x20000019ff197230 */ /* 0x000fe40000004100 */
[----:B------:R-:W-:-:S03]  /*0450*/  HADD2.F32 R22, -RZ, R27.H0_H0 ;  /* 0x2000001bff167230 */ /* 0x000fc60000004100 */
        /* <DEDUP_REMOVED lines=10> */
[----:B------:R-:W-:-:S03]  /*0500*/  HADD2.F32 R11, -RZ, R11.H0_H0 ;  /* 0x2000000bff0b7230 */ /* 0x000fc60000004100 */
[----:B------:R-:W-:Y:S01]  /*0510*/  FFMA R6, R13, R12, R6 ;  /* 0x0000000c0d067223 */ /* 0x000fe20000000006 */
[----:B------:R-:W-:Y:S02]  /*0520*/  HADD2.F32 R14, -RZ, R14.H0_H0 ;  /* 0x2000000eff0e7230 */ /* 0x000fe40000004100 */
[----:B------:R-:W-:Y:S02]  /*0530*/  HADD2.F32 R9, -RZ, R9.H0_H0 ;  /* 0x20000009ff097230 */ /* 0x000fe40000004100 */
[----:B------:R-:W-:Y:S02]  /*0540*/  HADD2.F32 R16, -RZ, R16.H0_H0 ;  /* 0x20000010ff107230 */ /* 0x000fe40000004100 */
[----:B------:R-:W-:-:S04]  /*0550*/  FFMA R6, R11, R14, R6 ;  /* 0x0000000e0b067223 */ /* 0x000fc80000000006 */
[----:B------:R-:W-:Y:S01]  /*0560*/  FFMA R23, R9, R16, R6 ;  /* 0x0000001009177223 */ /* 0x000fe20000000006 */
[----:B------:R-:W-:Y:S06]  /*0570*/  BRA.U UP1, `(.L_x_2) ;  /* 0xfffffffd01247547 */ /* 0x000fec000b83ffff */
.L_x_1:
[----:B------:R-:W-:Y:S05]  /*0580*/  BRA.U !UP0, `(.L_x_0) ;  /* 0x00000005083c7547 */ /* 0x000fea000b800000 */
[----:B------:R-:W-:Y:S02]  /*0590*/  UISETP.GE.U32.AND UP0, UPT, UR6, 0x4, UPT ;  /* 0x000000040600788c */ /* 0x000fe4000bf06070 */
[----:B------:R-:W-:-:S04]  /*05a0*/  ULOP3.LUT UR7, UR5, 0x3, URZ, 0xc0, !UPT ;  /* 0x0000000305077892 */ /* 0x000fc8000f8ec0ff */
[----:B------:R-:W-:-:S03]  /*05b0*/  UISETP.NE.AND UP1, UPT, UR7, URZ, UPT ;  /* 0x000000ff0700728c */ /* 0x000fc6000bf25270 */
[----:B------:R-:W-:Y:S08]  /*05c0*/  BRA.U !UP0, `(.L_x_3) ;  /* 0x00000001088c7547 */ /* 0x000ff0000b800000 */
[----:B------:R-:W0:Y:S01]  /*05d0*/  LDC.64 R10, c[0x0][0x388] ;  /* 0x0000e200ff0a7b82 */ /* 0x000e220000000a00 */
[----:B------:R-:W1:Y:S01]  /*05e0*/  LDCU.64 UR10, c[0x0][0x380] ;  /* 0x00007000ff0a77ac */ /* 0x000e620008000a00 */
[----:B------:R-:W-:Y:S01]  /*05f0*/  IMAD R7, R3, UR4, R0 ;  /* 0x0000000403077c24 */ /* 0x000fe2000f8e0200 */
[C---:B------:R-:W-:Y:S02]  /*0600*/  IADD3 R5, PT, PT, R18.reuse, UR4, RZ ;  /* 0x0000000412057c10 */ /* 0x040fe4000fffe0ff */
[----:B------:R-:W-:-:S03]  /*0610*/  IADD3 R2, P0, PT, R18, UR4, RZ ;  /* 0x0000000412027c10 */ /* 0x000fc6000ff1e0ff */
[----:B------:R-:W2:Y:S01]  /*0620*/  LDC.64 R8, c[0x0][0x380] ;  /* 0x0000e000ff087b82 */ /* 0x000ea20000000a00 */
[----:B0-----:R-:W-:-:S04]  /*0630*/  IMAD.WIDE R10, R7, 0x2, R10 ;  /* 0x00000002070a7825 */ /* 0x001fc800078e020a */
[----:B------:R-:W-:Y:S02]  /*0640*/  IMAD.WIDE R12, R3, 0x2, R10 ;  /* 0x00000002030c7825 */ /* 0x000fe400078e020a */
[----:B------:R-:W3:Y:S02]  /*0650*/  LDG.E.U16 R10, desc[UR8][R10.64] ;  /* 0x000000080a0a7981 */ /* 0x000ee4000c1e1500 */
[----:B--2---:R-:W-:Y:S01]  /*0660*/  IMAD.WIDE.U32 R8, R5, 0x2, R8 ;  /* 0x0000000205087825 */ /* 0x004fe200078e0008 */
[----:B------:R-:W-:Y:S02]  /*0670*/  IADD3.X R5, PT, PT, RZ, RZ, RZ, P0, !PT ;  /* 0x000000ffff057210 */ /* 0x000fe400007fe4ff */
[C---:B-1----:R-:W-:Y:S01]  /*0680*/  LEA R4, P0, R2.reuse, UR10, 0x1 ;  /* 0x0000000a02047c11 */ /* 0x042fe2000f8008ff */
[----:B------:R-:W-:Y:S02]  /*0690*/  IMAD.WIDE R14, R3, 0x2, R12 ;  /* 0x00000002030e7825 */ /* 0x000fe400078e020c */
[----:B------:R-:W2:Y:S01]  /*06a0*/  LDG.E.U16 R8, desc[UR8][R8.64] ;  /* 0x0000000808087981 */ /* 0x000ea2000c1e1500 */
[----:B------:R-:W-:-:S03]  /*06b0*/  LEA.HI.X R5, R2, UR11, R5, 0x1, P0 ;  /* 0x0000000b02057c11 */ /* 0x000fc600080f0c05 */
[----:B------:R-:W4:Y:S01]  /*06c0*/  LDG.E.U16 R12, desc[UR8][R12.64] ;  /* 0x000000080c0c7981 */ /* 0x000f22000c1e1500 */
[----:B------:R-:W-:-:S03]  /*06d0*/  IMAD.WIDE R6, R3, 0x2, R14 ;  /* 0x0000000203067825 */ /* 0x000fc600078e020e */
[----:B------:R-:W5:Y:S04]  /*06e0*/  LDG.E.U16 R16, desc[UR8][R4.64+0x2] ;  /* 0x0000020804107981 */ /* 0x000f68000c1e1500 */
[----:B------:R-:W5:Y:S04]  /*06f0*/  LDG.E.U16 R17, desc[UR8][R4.64+0x4] ;  /* 0x0000040804117981 */ /* 0x000f68000c1e1500 */
[----:B------:R-:W5:Y:S04]  /*0700*/  LDG.E.U16 R14, desc[UR8][R14.64] ;  /* 0x000000080e0e7981 */ /* 0x000f68000c1e1500 */
[----:B------:R-:W5:Y:S04]  /*0710*/  LDG.E.U16 R20, desc[UR8][R4.64+0x6] ;  /* 0x0000060804147981 */ /* 0x000f68000c1e1500 */
[----:B------:R-:W5:Y:S01]  /*0720*/  LDG.E.U16 R6, desc[UR8][R6.64] ;  /* 0x0000000806067981 */ /* 0x000f62000c1e1500 */
[----:B------:R-:W-:Y:S01]  /*0730*/  UIADD3 UR4, UPT, UPT, UR4, 0x4, URZ ;  /* 0x0000000404047890 */ /* 0x000fe2000fffe0ff */
[----:B--2---:R-:W-:-:S02]  /*0740*/  HADD2.F32 R2, -RZ, R8.H0_H0 ;  /* 0x20000008ff027230 */ /* 0x004fc40000004100 */
[----:B---3--:R-:W-:Y:S02]  /*0750*/  HADD2.F32 R8, -RZ, R10.H0_H0 ;  /* 0x2000000aff087230 */ /* 0x008fe40000004100 */
[----:B----4-:R-:W-:-:S03]  /*0760*/  HADD2.F32 R10, -RZ, R12.H0_H0 ;  /* 0x2000000cff0a7230 */ /* 0x010fc60000004100 */
[----:B------:R-:W-:Y:S01]  /*0770*/  FFMA R2, R2, R8, R23 ;  /* 0x0000000802027223 */ /* 0x000fe20000000017 */
[----:B-----5:R-:W-:Y:S02]  /*0780*/  HADD2.F32 R9, -RZ, R16.H0_H0 ;  /* 0x20000010ff097230 */ /* 0x020fe40000004100 */
[----:B------:R-:W-:-:S03]  /*0790*/  HADD2.F32 R17, -RZ, R17.H0_H0 ;  /* 0x20000011ff117230 */ /* 0x000fc60000004100 */
[----:B------:R-:W-:Y:S01]  /*07a0*/  FFMA R2, R9, R10, R2 ;  /* 0x0000000a09027223 */ /* 0x000fe20000000002 */
[----:B------:R-:W-:Y:S02]  /*07b0*/  HADD2.F32 R8, -RZ, R14.H0_H0 ;  /* 0x2000000eff087230 */ /* 0x000fe40000004100 */
[----:B------:R-:W-:-:S03]  /*07c0*/  HADD2.F32 R23, -RZ, R20.H0_H0 ;  /* 0x20000014ff177230 */ /* 0x000fc60000004100 */
[----:B------:R-:W-:Y:S01]  /*07d0*/  FFMA R2, R17, R8, R2 ;  /* 0x0000000811027223 */ /* 0x000fe20000000002 */
[----:B------:R-:W-:-:S05]  /*07e0*/  HADD2.F32 R6, -RZ, R6.H0_H0 ;  /* 0x20000006ff067230 */ /* 0x000fca0000004100 */
[----:B------:R-:W-:-:S07]  /*07f0*/  FFMA R23, R23, R6, R2 ;  /* 0x0000000617177223 */ /* 0x000fce0000000002 */
.L_x_3:
[----:B------:R-:W-:Y:S05]  /*0800*/  BRA.U !UP1, `(.L_x_0) ;  /* 0x00000001099c7547 */ /* 0x000fea000b800000 */
[----:B------:R-:W-:Y:S02]  /*0810*/  UISETP.NE.AND UP0, UPT, UR7, 0x1, UPT ;  /* 0x000000010700788c */ /* 0x000fe4000bf05270 */
[----:B------:R-:W-:-:S04]  /*0820*/  ULOP3.LUT UR5, UR5, 0x1, URZ, 0xc0, !UPT ;  /* 0x0000000105057892 */ /* 0x000fc8000f8ec0ff */
[----:B------:R-:W-:-:S03]  /*0830*/  UISETP.NE.U32.AND UP1, UPT, UR5, 0x1, UPT ;  /* 0x000000010500788c */ /* 0x000fc6000bf25070 */
[----:B------:R-:W-:Y:S08]  /*0840*/  BRA.U !UP0, `(.L_x_4) ;  /* 0x00000001085c7547 */ /* 0x000ff0000b800000 */
[----:B------:R-:W0:Y:S01]  /*0850*/  LDC.64 R6, c[0x0][0x388] ;  /* 0x0000e200ff067b82 */ /* 0x000e220000000a00 */
[----:B------:R-:W1:Y:S01]  /*0860*/  LDCU.64 UR6, c[0x0][0x380] ;  /* 0x00007000ff0677ac */ /* 0x000e620008000a00 */
[C---:B------:R-:W-:Y:S01]  /*0870*/  IADD3 R9, PT, PT, R18.reuse, UR4, RZ ;  /* 0x0000000412097c10 */ /* 0x040fe2000fffe0ff */
[----:B------:R-:W-:Y:S01]  /*0880*/  IMAD R11, R3, UR4, R0 ;  /* 0x00000004030b7c24 */ /* 0x000fe2000f8e0200 */
[----:B------:R-:W-:-:S04]  /*0890*/  IADD3 R2, P0, PT, R18, UR4, RZ ;  /* 0x0000000412027c10 */ /* 0x000fc8000ff1e0ff */
[----:B------:R-:W2:Y:S01]  /*08a0*/  LDC.64 R4, c[0x0][0x380] ;  /* 0x0000e000ff047b82 */ /* 0x000ea20000000a00 */
[----:B0-----:R-:W-:-:S04]  /*08b0*/  IMAD.WIDE R6, R11, 0x2, R6 ;  /* 0x000000020b067825 */ /* 0x001fc800078e0206 */
[----:B------:R-:W-:Y:S02]  /*08c0*/  IMAD.WIDE R10, R3, 0x2, R6 ;  /* 0x00000002030a7825 */ /* 0x000fe400078e0206 */
[----:B------:R-:W3:Y:S02]  /*08d0*/  LDG.E.U16 R6, desc[UR8][R6.64] ;  /* 0x0000000806067981 */ /* 0x000ee4000c1e1500 */
[----:B--2---:R-:W-:Y:S01]  /*08e0*/  IMAD.WIDE.U32 R4, R9, 0x2, R4 ;  /* 0x0000000209047825 */ /* 0x004fe200078e0004 */
[----:B------:R-:W-:Y:S01]  /*08f0*/  IADD3.X R9, PT, PT, RZ, RZ, RZ, P0, !PT ;  /* 0x000000ffff097210 */ /* 0x000fe200007fe4ff */
[----:B------:R-:W2:Y:S01]  /*0900*/  LDG.E.U16 R10, desc[UR8][R10.64] ;  /* 0x000000080a0a7981 */ /* 0x000ea2000c1e1500 */
[----:B-1----:R-:W-:-:S03]  /*0910*/  LEA R8, P0, R2, UR6, 0x1 ;  /* 0x0000000602087c11 */ /* 0x002fc6000f8008ff */
[----:B------:R-:W4:Y:S01]  /*0920*/  LDG.E.U16 R4, desc[UR8][R4.64] ;  /* 0x0000000804047981 */ /* 0x000f22000c1e1500 */
[----:B------:R-:W-:-:S05]  /*0930*/  LEA.HI.X R9, R2, UR7, R9, 0x1, P0 ;  /* 0x0000000702097c11 */ /* 0x000fca00080f0c09 */
[----:B------:R-:W5:Y:S01]  /*0940*/  LDG.E.U16 R8, desc[UR8][R8.64+0x2] ;  /* 0x0000020808087981 */ /* 0x000f62000c1e1500 */
[----:B------:R-:W-:Y:S01]  /*0950*/  UIADD3 UR4, UPT, UPT, UR4, 0x2, URZ ;  /* 0x0000000204047890 */ /* 0x000fe2000fffe0ff */
[----:B---3--:R-:W-:Y:S02]  /*0960*/  HADD2.F32 R12, -RZ, R6.H0_H0 ;  /* 0x20000006ff0c7230 */ /* 0x008fe40000004100 */
[----:B--2---:R-:W-:Y:S02]  /*0970*/  HADD2.F32 R14, -RZ, R10.H0_H0 ;  /* 0x2000000aff0e7230 */ /* 0x004fe40000004100 */
[----:B----4-:R-:W-:-:S05]  /*0980*/  HADD2.F32 R2, -RZ, R4.H0_H0 ;  /* 0x20000004ff027230 */ /* 0x010fca0000004100 */
[----:B------:R-:W-:Y:S01]  /*0990*/  FFMA R2, R2, R12, R23 ;  /* 0x0000000c02027223 */ /* 0x000fe20000000017 */
[----:B-----5:R-:W-:-:S05]  /*09a0*/  HADD2.F32 R13, -RZ, R8.H0_H0 ;  /* 0x20000008ff0d7230 */ /* 0x020fca0000004100 */
[----:B------:R-:W-:-:S07]  /*09b0*/  FFMA R23, R13, R14, R2 ;  /* 0x0000000e0d177223 */ /* 0x000fce0000000002 */
.L_x_4:
[----:B------:R-:W-:Y:S05]  /*09c0*/  BRA.U UP1, `(.L_x_0) ;  /* 0x00000001012c7547 */ /* 0x000fea000b800000 */
[----:B------:R-:W0:Y:S01]  /*09d0*/  LDC.64 R4, c[0x0][0x380] ;  /* 0x0000e000ff047b82 */ /* 0x000e220000000a00 */
[----:B------:R-:W-:Y:S01]  /*09e0*/  IADD3 R9, PT, PT, R18, UR4, RZ ;  /* 0x0000000412097c10 */ /* 0x000fe2000fffe0ff */
[----:B------:R-:W-:-:S06]  /*09f0*/  IMAD R11, R3, UR4, R0 ;  /* 0x00000004030b7c24 */ /* 0x000fcc000f8e0200 */
[----:B------:R-:W1:Y:S01]  /*0a00*/  LDC.64 R6, c[0x0][0x388] ;  /* 0x0000e200ff067b82 */ /* 0x000e620000000a00 */
[----:B0-----:R-:W-:-:S06]  /*0a10*/  IMAD.WIDE.U32 R4, R9, 0x2, R4 ;  /* 0x0000000209047825 */ /* 0x001fcc00078e0004 */
[----:B------:R-:W2:Y:S01]  /*0a20*/  LDG.E.U16 R4, desc[UR8][R4.64] ;  /* 0x0000000804047981 */ /* 0x000ea2000c1e1500 */
[----:B-1----:R-:W-:-:S06]  /*0a30*/  IMAD.WIDE R6, R11, 0x2, R6 ;  /* 0x000000020b067825 */ /* 0x002fcc00078e0206 */
[----:B------:R-:W3:Y:S01]  /*0a40*/  LDG.E.U16 R6, desc[UR8][R6.64] ;  /* 0x0000000806067981 */ /* 0x000ee2000c1e1500 */
[----:B--2---:R-:W-:Y:S02]  /*0a50*/  HADD2.F32 R2, -RZ, R4.H0_H0 ;  /* 0x20000004ff027230 */ /* 0x004fe40000004100 */
[----:B---3--:R-:W-:-:S05]  /*0a60*/  HADD2.F32 R8, -RZ, R6.H0_H0 ;  /* 0x20000006ff087230 */ /* 0x008fca0000004100 */
[----:B------:R-:W-:-:S07]  /*0a70*/  FFMA R23, R2, R8, R23 ;  /* 0x0000000802177223 */ /* 0x000fce0000000017 */
.L_x_0:
[----:B------:R-:W0:Y:S01]  /*0a80*/  LDC.64 R4, c[0x0][0x390] ;  /* 0x0000e400ff047b82 */ /* 0x000e220000000a00 */
[----:B------:R-:W-:-:S04]  /*0a90*/  IMAD R3, R19, R3, R0 ;  /* 0x0000000313037224 */ /* 0x000fc800078e0200 */
[----:B0-----:R-:W-:-:S05]  /*0aa0*/  IMAD.WIDE R2, R3, 0x4, R4 ;  /* 0x0000000403027825 */ /* 0x001fca00078e0204 */
[----:B------:R-:W-:Y:S01]  /*0ab0*/  STG.E desc[UR8][R2.64], R23 ;  /* 0x0000001702007986 */ /* 0x000fe2000c101908 */
[----:B------:R-:W-:Y:S05]  /*0ac0*/  EXIT ;  /* 0x000000000000794d */ /* 0x000fea0003800000 */
.L_x_5:
[----:B------:R-:W-:-:S00]  /*0ad0*/  BRA `(.L_x_5) ;  /* 0xfffffffc00fc7947 */ /* 0x000fc0000383ffff */
[----:B------:R-:W-:-:S00]  /*0ae0*/  NOP ;  /* 0x0000000000007918 */ /* 0x000fc00000000000 */
        /* <DEDUP_REMOVED lines=9> */
.L_x_6:


//--------------------- .nv.shared.reserved.0     --------------------------
	.section	.nv.shared.reserved.0,"aw",@nobits
	.weak		__nv_reservedSMEM_offset_0_alias
	.size		__nv_reservedSMEM_offset_0_alias, 0, 64
	.other		__nv_reservedSMEM_offset_0_alias,@"STO_CUDA_RESERVED_SHARED STV_DEFAULT"
__nv_reservedSMEM_offset_0_alias:
	.zero		0
	.zero		64


//--------------------- .nv.constant0._Z14hgemm_baselinePK6__halfS1_Pfiii --------------------------
	.section	.nv.constant0._Z14hgemm_baselinePK6__halfS1_Pfiii,"a",@progbits
	.sectionflags	@""
	.align	4
.nv.constant0._Z14hgemm_baselinePK6__halfS1_Pfiii:
	.zero		932


//--------------------- SYMBOLS --------------------------

	.type		.nv.reservedSmem.offset0,@object
	.size		.nv.reservedSmem.offset0,0x4
